//
// Generated by NVIDIA NVVM Compiler
//
// Compiler Build ID: CL-36424714
// Cuda compilation tools, release 13.0, V13.0.88
// Based on NVVM 20.0.0
//

.version 9.0
.target sm_100
.address_size 64

	// .globl	_Z11sgemm_naivePKfS0_Pfiiiff

.visible .entry _Z11sgemm_naivePKfS0_Pfiiiff(
	.param .u64 .ptr .align 1 _Z11sgemm_naivePKfS0_Pfiiiff_param_0,
	.param .u64 .ptr .align 1 _Z11sgemm_naivePKfS0_Pfiiiff_param_1,
	.param .u64 .ptr .align 1 _Z11sgemm_naivePKfS0_Pfiiiff_param_2,
	.param .u32 _Z11sgemm_naivePKfS0_Pfiiiff_param_3,
	.param .u32 _Z11sgemm_naivePKfS0_Pfiiiff_param_4,
	.param .u32 _Z11sgemm_naivePKfS0_Pfiiiff_param_5,
	.param .f32 _Z11sgemm_naivePKfS0_Pfiiiff_param_6,
	.param .f32 _Z11sgemm_naivePKfS0_Pfiiiff_param_7
)
{
	.reg .pred 	%p<13>;
	.reg .b32 	%r<44>;
	.reg .b32 	%f<73>;
	.reg .b64 	%rd<40>;

	ld.param.u64 	%rd5, [_Z11sgemm_naivePKfS0_Pfiiiff_param_0];
	ld.param.u64 	%rd6, [_Z11sgemm_naivePKfS0_Pfiiiff_param_1];
	ld.param.u64 	%rd4, [_Z11sgemm_naivePKfS0_Pfiiiff_param_2];
	ld.param.u32 	%r20, [_Z11sgemm_naivePKfS0_Pfiiiff_param_3];
	ld.param.u32 	%r22, [_Z11sgemm_naivePKfS0_Pfiiiff_param_4];
	ld.param.u32 	%r21, [_Z11sgemm_naivePKfS0_Pfiiiff_param_5];
	ld.param.f32 	%f13, [_Z11sgemm_naivePKfS0_Pfiiiff_param_6];
	ld.param.f32 	%f14, [_Z11sgemm_naivePKfS0_Pfiiiff_param_7];
	cvta.to.global.u64 	%rd1, %rd6;
	cvta.to.global.u64 	%rd2, %rd5;
	mov.u32 	%r23, %ctaid.y;
	mov.u32 	%r24, %ntid.y;
	mov.u32 	%r25, %tid.y;
	mad.lo.s32 	%r1, %r23, %r24, %r25;
	mov.u32 	%r26, %ctaid.x;
	mov.u32 	%r27, %ntid.x;
	mov.u32 	%r28, %tid.x;
	mad.lo.s32 	%r2, %r26, %r27, %r28;
	setp.ge.s32 	%p1, %r1, %r20;
	setp.ge.s32 	%p2, %r2, %r22;
	or.pred  	%p3, %p1, %p2;
	@%p3 bra 	$L__BB0_14;
	setp.lt.s32 	%p4, %r21, 1;
	mov.f32 	%f72, 0f00000000;
	@%p4 bra 	$L__BB0_13;
	mul.lo.s32 	%r3, %r21, %r2;
	and.b32  	%r4, %r21, 7;
	setp.lt.u32 	%p5, %r21, 8;
	mov.f32 	%f72, 0f00000000;
	mov.b32 	%r42, 0;
	@%p5 bra 	$L__BB0_5;
	and.b32  	%r42, %r21, 2147483640;
	neg.s32 	%r40, %r42;
	shl.b32 	%r7, %r20, 3;
	add.s64 	%rd3, %rd1, 16;
	mov.f32 	%f72, 0f00000000;
	mul.wide.s32 	%rd11, %r20, 4;
	mov.u32 	%r38, %r3;
	mov.u32 	%r39, %r1;
$L__BB0_4:
	.pragma "nounroll";
	mul.wide.s32 	%rd7, %r38, 4;
	add.s64 	%rd8, %rd3, %rd7;
	mul.wide.s32 	%rd9, %r39, 4;
	add.s64 	%rd10, %rd2, %rd9;
	ld.global.nc.f32 	%f19, [%rd10];
	ld.global.nc.f32 	%f20, [%rd8+-16];
	fma.rn.f32 	%f21, %f19, %f20, %f72;
	add.s64 	%rd12, %rd10, %rd11;
	ld.global.nc.f32 	%f22, [%rd12];
	ld.global.nc.f32 	%f23, [%rd8+-12];
	fma.rn.f32 	%f24, %f22, %f23, %f21;
	add.s64 	%rd13, %rd12, %rd11;
	ld.global.nc.f32 	%f25, [%rd13];
	ld.global.nc.f32 	%f26, [%rd8+-8];
	fma.rn.f32 	%f27, %f25, %f26, %f24;
	add.s64 	%rd14, %rd13, %rd11;
	ld.global.nc.f32 	%f28, [%rd14];
	ld.global.nc.f32 	%f29, [%rd8+-4];
	fma.rn.f32 	%f30, %f28, %f29, %f27;
	add.s64 	%rd15, %rd14, %rd11;
	ld.global.nc.f32 	%f31, [%rd15];
	ld.global.nc.f32 	%f32, [%rd8];
	fma.rn.f32 	%f33, %f31, %f32, %f30;
	add.s64 	%rd16, %rd15, %rd11;
	ld.global.nc.f32 	%f34, [%rd16];
	ld.global.nc.f32 	%f35, [%rd8+4];
	fma.rn.f32 	%f36, %f34, %f35, %f33;
	add.s64 	%rd17, %rd16, %rd11;
	ld.global.nc.f32 	%f37, [%rd17];
	ld.global.nc.f32 	%f38, [%rd8+8];
	fma.rn.f32 	%f39, %f37, %f38, %f36;
	add.s64 	%rd18, %rd17, %rd11;
	ld.global.nc.f32 	%f40, [%rd18];
	ld.global.nc.f32 	%f41, [%rd8+12];
	fma.rn.f32 	%f72, %f40, %f41, %f39;
	add.s32 	%r40, %r40, 8;
	add.s32 	%r39, %r39, %r7;
	add.s32 	%r38, %r38, 8;
	setp.ne.s32 	%p6, %r40, 0;
	@%p6 bra 	$L__BB0_4;
$L__BB0_5:
	setp.eq.s32 	%p7, %r4, 0;
	@%p7 bra 	$L__BB0_13;
	and.b32  	%r15, %r21, 3;
	setp.lt.u32 	%p8, %r4, 4;
	@%p8 bra 	$L__BB0_8;
	mad.lo.s32 	%r30, %r42, %r20, %r1;
	mul.wide.s32 	%rd19, %r30, 4;
	add.s64 	%rd20, %rd2, %rd19;
	ld.global.nc.f32 	%f43, [%rd20];
	add.s32 	%r31, %r42, %r3;
	mul.wide.s32 	%rd21, %r31, 4;
	add.s64 	%rd22, %rd1, %rd21;
	ld.global.nc.f32 	%f44, [%rd22];
	fma.rn.f32 	%f45, %f43, %f44, %f72;
	mul.wide.s32 	%rd23, %r20, 4;
	add.s64 	%rd24, %rd20, %rd23;
	ld.global.nc.f32 	%f46, [%rd24];
	ld.global.nc.f32 	%f47, [%rd22+4];
	fma.rn.f32 	%f48, %f46, %f47, %f45;
	add.s64 	%rd25, %rd24, %rd23;
	ld.global.nc.f32 	%f49, [%rd25];
	ld.global.nc.f32 	%f50, [%rd22+8];
	fma.rn.f32 	%f51, %f49, %f50, %f48;
	add.s64 	%rd26, %rd25, %rd23;
	ld.global.nc.f32 	%f52, [%rd26];
	ld.global.nc.f32 	%f53, [%rd22+12];
	fma.rn.f32 	%f72, %f52, %f53, %f51;
	add.s32 	%r42, %r42, 4;
$L__BB0_8:
	setp.eq.s32 	%p9, %r15, 0;
	@%p9 bra 	$L__BB0_13;
	setp.eq.s32 	%p10, %r15, 1;
	@%p10 bra 	$L__BB0_11;
	mad.lo.s32 	%r32, %r42, %r20, %r1;
	mul.wide.s32 	%rd27, %r32, 4;
	add.s64 	%rd28, %rd2, %rd27;
	ld.global.nc.f32 	%f55, [%rd28];
	add.s32 	%r33, %r42, %r3;
	mul.wide.s32 	%rd29, %r33, 4;
	add.s64 	%rd30, %rd1, %rd29;
	ld.global.nc.f32 	%f56, [%rd30];
	fma.rn.f32 	%f57, %f55, %f56, %f72;
	mul.wide.s32 	%rd31, %r20, 4;
	add.s64 	%rd32, %rd28, %rd31;
	ld.global.nc.f32 	%f58, [%rd32];
	ld.global.nc.f32 	%f59, [%rd30+4];
	fma.rn.f32 	%f72, %f58, %f59, %f57;
	add.s32 	%r42, %r42, 2;
$L__BB0_11:
	and.b32  	%r34, %r21, 1;
	setp.eq.b32 	%p11, %r34, 1;
	not.pred 	%p12, %p11;
	@%p12 bra 	$L__BB0_13;
	mad.lo.s32 	%r35, %r42, %r20, %r1;
	mul.wide.s32 	%rd33, %r35, 4;
	add.s64 	%rd34, %rd2, %rd33;
	ld.global.nc.f32 	%f60, [%rd34];
	add.s32 	%r36, %r42, %r3;
	mul.wide.s32 	%rd35, %r36, 4;
	add.s64 	%rd36, %rd1, %rd35;
	ld.global.nc.f32 	%f61, [%rd36];
	fma.rn.f32 	%f72, %f60, %f61, %f72;
$L__BB0_13:
	mad.lo.s32 	%r37, %r20, %r2, %r1;
	cvta.to.global.u64 	%rd37, %rd4;
	mul.wide.s32 	%rd38, %r37, 4;
	add.s64 	%rd39, %rd37, %rd38;
	ld.global.f32 	%f62, [%rd39];
	mul.f32 	%f63, %f14, %f62;
	fma.rn.f32 	%f64, %f13, %f72, %f63;
	st.global.f32 	[%rd39], %f64;
$L__BB0_14:
	ret;

}


// ===== COMPILED SASS (sm_100) =====

	.target	sm_100

	.elftype	@"ET_EXEC"


//--------------------- .note.nv.tkinfo           --------------------------
	.section	.note.nv.tkinfo,"",@"SHT_NOTE"
	.sectionflags	@"SHF_NOTE_NV_TKINFO"
	.tkinfo
        /*0018*/ 	.word	0x00000002
        /*0030*/ 	.string	""
        /*0030*/ 	.string	"ptxas"
        /*0030*/ 	.string	"Cuda compilation tools, release 13.0, V13.0.88"
        /*0030*/ 	.string	"Build cuda_13.0.r13.0/compiler.36424714_0"
        /*0030*/ 	.string	"-arch sm_100 -m 64 "



//--------------------- .note.nv.cuinfo           --------------------------
	.section	.note.nv.cuinfo,"",@"SHT_NOTE"
	.sectionflags	@"SHF_NOTE_NV_CUINFO"
        /*0018*/ 	.short	0x0002
        /*001a*/ 	.short	0x0064
        /*001c*/ 	.short	0x0082
	.zero		2


//--------------------- .nv.info                  --------------------------
	.section	.nv.info,"",@"SHT_CUDA_INFO"
	.align	4


	//----- nvinfo : EIATTR_REGCOUNT
	.align		4
        /*0000*/ 	.byte	0x04, 0x2f
        /*0002*/ 	.short	(.L_1 - .L_0)
	.align		4
.L_0:
        /*0004*/ 	.word	index@(_Z11sgemm_naivePKfS0_Pfiiiff)
        /*0008*/ 	.word	0x00000020


	//----- nvinfo : EIATTR_FRAME_SIZE
	.align		4
.L_1:
        /*000c*/ 	.byte	0x04, 0x11
        /*000e*/ 	.short	(.L_3 - .L_2)
	.align		4
.L_2:
        /*0010*/ 	.word	index@(_Z11sgemm_naivePKfS0_Pfiiiff)
        /*0014*/ 	.word	0x00000000


	//----- nvinfo : EIATTR_MIN_STACK_SIZE
	.align		4
.L_3:
        /*0018*/ 	.byte	0x04, 0x12
        /*001a*/ 	.short	(.L_5 - .L_4)
	.align		4
.L_4:
        /*001c*/ 	.word	index@(_Z11sgemm_naivePKfS0_Pfiiiff)
        /*0020*/ 	.word	0x00000000
.L_5:


//--------------------- .nv.compat                --------------------------
	.section	.nv.compat,"",@"SHT_CUDA_COMPAT_INFO"
	.align	4
        /*0000*/ 	.byte	0x02, 0x09, 0x00, 0x00, 0x02, 0x02, 0x01, 0x00, 0x02, 0x05, 0x05, 0x00, 0x03, 0x07, 0x01, 0x01
        /*0010*/ 	.byte	0x02, 0x03, 0x00, 0x00, 0x02, 0x06, 0x01, 0x00, 0x04, 0x0b, 0x08, 0x00, 0x09, 0x00, 0x00, 0x00
        /*0020*/ 	.byte	0x00, 0x00, 0x00, 0x00


//--------------------- .nv.info._Z11sgemm_naivePKfS0_Pfiiiff --------------------------
	.section	.nv.info._Z11sgemm_naivePKfS0_Pfiiiff,"",@"SHT_CUDA_INFO"
	.sectionflags	@""
	.align	4


	//----- nvinfo : EIATTR_CUDA_API_VERSION
	.align		4
        /*0000*/ 	.byte	0x04, 0x37
        /*0002*/ 	.short	(.L_7 - .L_6)
.L_6:
        /*0004*/ 	.word	0x00000082


	//----- nvinfo : EIATTR_KPARAM_INFO
	.align		4
.L_7:
        /*0008*/ 	.byte	0x04, 0x17
        /*000a*/ 	.short	(.L_9 - .L_8)
.L_8:
        /*000c*/ 	.word	0x00000000
        /*0010*/ 	.short	0x0007
        /*0012*/ 	.short	0x0028
        /*0014*/ 	.byte	0x00, 0xf0, 0x11, 0x00


	//----- nvinfo : EIATTR_KPARAM_INFO
	.align		4
.L_9:
        /*0018*/ 	.byte	0x04, 0x17
        /*001a*/ 	.short	(.L_11 - .L_10)
.L_10:
        /*001c*/ 	.word	0x00000000
        /*0020*/ 	.short	0x0006
        /*0022*/ 	.short	0x0024
        /*0024*/ 	.byte	0x00, 0xf0, 0x11, 0x00


	//----- nvinfo : EIATTR_KPARAM_INFO
	.align		4
.L_11:
        /*0028*/ 	.byte	0x04, 0x17
        /*002a*/ 	.short	(.L_13 - .L_12)
.L_12:
        /*002c*/ 	.word	0x00000000
        /*0030*/ 	.short	0x0005
        /*0032*/ 	.short	0x0020
        /*0034*/ 	.byte	0x00, 0xf0, 0x11, 0x00


	//----- nvinfo : EIATTR_KPARAM_INFO
	.align		4
.L_13:
        /*0038*/ 	.byte	0x04, 0x17
        /*003a*/ 	.short	(.L_15 - .L_14)
.L_14:
        /*003c*/ 	.word	0x00000000
        /*0040*/ 	.short	0x0004
        /*0042*/ 	.short	0x001c
        /*0044*/ 	.byte	0x00, 0xf0, 0x11, 0x00


	//----- nvinfo : EIATTR_KPARAM_INFO
	.align		4
.L_15:
        /*0048*/ 	.byte	0x04, 0x17
        /*004a*/ 	.short	(.L_17 - .L_16)
.L_16:
        /*004c*/ 	.word	0x00000000
        /*0050*/ 	.short	0x0003
        /*0052*/ 	.short	0x0018
        /*0054*/ 	.byte	0x00, 0xf0, 0x11, 0x00


	//----- nvinfo : EIATTR_KPARAM_INFO
	.align		4
.L_17:
        /*0058*/ 	.byte	0x04, 0x17
        /*005a*/ 	.short	(.L_19 - .L_18)
.L_18:
        /*005c*/ 	.word	0x00000000
        /*0060*/ 	.short	0x0002
        /*0062*/ 	.short	0x0010
        /*0064*/ 	.byte	0x00, 0xf5, 0x21, 0x00


	//----- nvinfo : EIATTR_KPARAM_INFO
	.align		4
.L_19:
        /*0068*/ 	.byte	0x04, 0x17
        /*006a*/ 	.short	(.L_21 - .L_20)
.L_20:
        /*006c*/ 	.word	0x00000000
        /*0070*/ 	.short	0x0001
        /*0072*/ 	.short	0x0008
        /*0074*/ 	.byte	0x00, 0xf5, 0x21, 0x00


	//----- nvinfo : EIATTR_KPARAM_INFO
	.align		4
.L_21:
        /*0078*/ 	.byte	0x04, 0x17
        /*007a*/ 	.short	(.L_23 - .L_22)
.L_22:
        /*007c*/ 	.word	0x00000000
        /*0080*/ 	.short	0x0000
        /*0082*/ 	.short	0x0000
        /*0084*/ 	.byte	0x00, 0xf5, 0x21, 0x00


	//----- nvinfo : EIATTR_SPARSE_MMA_MASK
	.align		4
.L_23:
        /*0088*/ 	.byte	0x03, 0x50
        /*008a*/ 	.short	0x0000


	//----- nvinfo : EIATTR_MAXREG_COUNT
	.align		4
        /*008c*/ 	.byte	0x03, 0x1b
        /*008e*/ 	.short	0x00ff


	//----- nvinfo : EIATTR_MERCURY_ISA_VERSION
	.align		4
        /*0090*/ 	.byte	0x03, 0x5f
        /*0092*/ 	.short	0x0101


	//----- nvinfo : EIATTR_VRC_CTA_INIT_COUNT
	.align		4
        /*0094*/ 	.byte	0x02, 0x4a
	.zero		1
	.zero		1


	//----- nvinfo : EIATTR_EXIT_INSTR_OFFSETS
	.align		4
        /*0098*/ 	.byte	0x04, 0x1c
        /*009a*/ 	.short	(.L_25 - .L_24)


	//   ....[0]....
.L_24:
        /*009c*/ 	.word	0x000000c0


	//   ....[1]....
        /*00a0*/ 	.word	0x00000890


	//----- nvinfo : EIATTR_CBANK_PARAM_SIZE
	.align		4
.L_25:
        /*00a4*/ 	.byte	0x03, 0x19
        /*00a6*/ 	.short	0x002c


	//----- nvinfo : EIATTR_PARAM_CBANK
	.align		4
        /*00a8*/ 	.byte	0x04, 0x0a
        /*00aa*/ 	.short	(.L_27 - .L_26)
	.align		4
.L_26:
        /*00ac*/ 	.word	index@(.nv.constant0._Z11sgemm_naivePKfS0_Pfiiiff)
        /*00b0*/ 	.short	0x0380
        /*00b2*/ 	.short	0x002c


	//----- nvinfo : EIATTR_SW_WAR
	.align		4
.L_27:
        /*00b4*/ 	.byte	0x04, 0x36
        /*00b6*/ 	.short	(.L_29 - .L_28)
.L_28:
        /*00b8*/ 	.word	0x00000008
.L_29:


//--------------------- .nv.callgraph             --------------------------
	.section	.nv.callgraph,"",@"SHT_CUDA_CALLGRAPH"
	.align	4
	.sectionentsize	8
	.align		4
        /*0000*/ 	.word	0x00000000
	.align		4
        /*0004*/ 	.word	0xffffffff
	.align		4
        /*0008*/ 	.word	0x00000000
	.align		4
        /*000c*/ 	.word	0xfffffffe
	.align		4
        /*0010*/ 	.word	0x00000000
	.align		4
        /*0014*/ 	.word	0xfffffffd
	.align		4
        /*0018*/ 	.word	0x00000000
	.align		4
        /*001c*/ 	.word	0xfffffffc


//--------------------- .text._Z11sgemm_naivePKfS0_Pfiiiff --------------------------
	.section	.text._Z11sgemm_naivePKfS0_Pfiiiff,"ax",@progbits
	.align	128
        .global         _Z11sgemm_naivePKfS0_Pfiiiff
        .type           _Z11sgemm_naivePKfS0_Pfiiiff,@function
        .size           _Z11sgemm_naivePKfS0_Pfiiiff,(.L_x_5 - _Z11sgemm_naivePKfS0_Pfiiiff)
        .other          _Z11sgemm_naivePKfS0_Pfiiiff,@"STO_CUDA_ENTRY STV_DEFAULT"
_Z11sgemm_naivePKfS0_Pfiiiff:
.text._Z11sgemm_naivePKfS0_Pfiiiff:
[----:B------:R-:W-:Y:S01]  /*0000*/  LDC R1, c[0x0][0x37c] ;  /* 0x0000df00ff017b82 */ /* 0x000fe20000000800 */
[----:B------:R-:W0:Y:S07]  /*0010*/  S2R R5, SR_TID.X ;  /* 0x0000000000057919 */ /* 0x000e2e0000002100 */
[----:B------:R-:W1:Y:S01]  /*0020*/  LDC R17, c[0x0][0x364] ;  /* 0x0000d900ff117b82 */ /* 0x000e620000000800 */
[----:B------:R-:W1:Y:S07]  /*0030*/  S2R R4, SR_TID.Y ;  /* 0x0000000000047919 */ /* 0x000e6e0000002200 */
[----:B------:R-:W0:Y:S08]  /*0040*/  S2UR UR5, SR_CTAID.X ;  /* 0x00000000000579c3 */ /* 0x000e300000002500 */
[----:B------:R-:W0:Y:S08]  /*0050*/  LDC R0, c[0x0][0x360] ;  /* 0x0000d800ff007b82 */ /* 0x000e300000000800 */
[----:B------:R-:W1:Y:S08]  /*0060*/  S2UR UR4, SR_CTAID.Y ;  /* 0x00000000000479c3 */ /* 0x000e700000002600 */
[----:B------:R-:W2:Y:S01]  /*0070*/  LDC.64 R2, c[0x0][0x398] ;  /* 0x0000e600ff027b82 */ /* 0x000ea20000000a00 */
[----:B0-----:R-:W-:-:S02]  /*0080*/  IMAD R0, R0, UR5, R5 ;  /* 0x0000000500007c24 */ /* 0x001fc4000f8e0205 */
[----:B-1----:R-:W-:-:S03]  /*0090*/  IMAD R17, R17, UR4, R4 ;  /* 0x0000000411117c24 */ /* 0x002fc6000f8e0204 */
[----:B--2---:R-:W-:-:S04]  /*00a0*/  ISETP.GE.AND P0, PT, R0, R3, PT ;  /* 0x000000030000720c */ /* 0x004fc80003f06270 */
[----:B------:R-:W-:-:S13]  /*00b0*/  ISETP.GE.OR P0, PT, R17, R2, P0 ;  /* 0x000000021100720c */ /* 0x000fda0000706670 */
[----:B------:R-:W-:Y:S05]  /*00c0*/  @P0 EXIT ;  /* 0x000000000000094d */ /* 0x000fea0003800000 */
[----:B------:R-:W0:Y:S01]  /*00d0*/  LDC R3, c[0x0][0x3a0] ;  /* 0x0000e800ff037b82 */ /* 0x000e220000000800 */
[----:B------:R-:W1:Y:S01]  /*00e0*/  LDCU.64 UR6, c[0x0][0x358] ;  /* 0x00006b00ff0677ac */ /* 0x000e620008000a00 */
[----:B------:R-:W-:Y:S01]  /*00f0*/  HFMA2 R22, -RZ, RZ, 0, 0 ;  /* 0x00000000ff167431 */ /* 0x000fe200000001ff */
[----:B0-----:R-:W-:-:S13]  /*0100*/  ISETP.GE.AND P0, PT, R3, 0x1, PT ;  /* 0x000000010300780c */ /* 0x001fda0003f06270 */
[----:B-1----:R-:W-:Y:S05]  /*0110*/  @!P0 BRA `(.L_x_0) ;  /* 0x0000000400b88947 */ /* 0x002fea0003800000 */
[C---:B------:R-:W-:Y:S01]  /*0120*/  ISETP.GE.U32.AND P1, PT, R3.reuse, 0x8, PT ;  /* 0x000000080300780c */ /* 0x040fe20003f26070 */
[----:B------:R-:W-:Y:S01]  /*0130*/  IMAD R18, R0, R3, RZ ;  /* 0x0000000300127224 */ /* 0x000fe200078e02ff */
[----:B------:R-:W-:Y:S02]  /*0140*/  LOP3.LUT R24, R3, 0x7, RZ, 0xc0, !PT ;  /* 0x0000000703187812 */ /* 0x000fe400078ec0ff */
[----:B------:R-:W-:Y:S02]  /*0150*/  MOV R22, RZ ;  /* 0x000000ff00167202 */ /* 0x000fe40000000f00 */
[----:B------:R-:W-:Y:S02]  /*0160*/  ISETP.NE.AND P0, PT, R24, RZ, PT ;  /* 0x000000ff1800720c */ /* 0x000fe40003f05270 */
[----:B------:R-:W-:-:S05]  /*0170*/  MOV R19, RZ ;  /* 0x000000ff00137202 */ /* 0x000fca0000000f00 */
[----:B------:R-:W-:Y:S06]  /*0180*/  @!P1 BRA `(.L_x_1) ;  /* 0x0000000000c49947 */ /* 0x000fec0003800000 */
[----:B------:R-:W0:Y:S01]  /*0190*/  LDCU.64 UR4, c[0x0][0x388] ;  /* 0x00007100ff0477ac */ /* 0x000e220008000a00 */
[----:B------:R-:W-:Y:S02]  /*01a0*/  LOP3.LUT R19, R3, 0x7ffffff8, RZ, 0xc0, !PT ;  /* 0x7ffffff803137812 */ /* 0x000fe400078ec0ff */
[----:B------:R-:W-:Y:S02]  /*01b0*/  MOV R22, RZ ;  /* 0x000000ff00167202 */ /* 0x000fe40000000f00 */
[----:B------:R-:W-:Y:S02]  /*01c0*/  MOV R16, R18 ;  /* 0x0000001200107202 */ /* 0x000fe40000000f00 */
[----:B------:R-:W-:Y:S02]  /*01d0*/  MOV R21, R17 ;  /* 0x0000001100157202 */ /* 0x000fe40000000f00 */
[----:B------:R-:W-:Y:S01]  /*01e0*/  IADD3 R20, PT, PT, -R19, RZ, RZ ;  /* 0x000000ff13147210 */ /* 0x000fe20007ffe1ff */
[----:B0-----:R-:W-:-:S04]  /*01f0*/  UIADD3 UR4, UP0, UPT, UR4, 0x10, URZ ;  /* 0x0000001004047890 */ /* 0x001fc8000ff1e0ff */
[----:B------:R-:W-:-:S12]  /*0200*/  UIADD3.X UR5, UPT, UPT, URZ, UR5, URZ, UP0, !UPT ;  /* 0x00000005ff057290 */ /* 0x000fd800087fe4ff */
.L_x_2:
[----:B------:R-:W0:Y:S01]  /*0210*/  LDC.64 R14, c[0x0][0x380] ;  /* 0x0000e000ff0e7b82 */ /* 0x000e220000000a00 */
[----:B------:R-:W-:Y:S02]  /*0220*/  MOV R4, UR4 ;  /* 0x0000000400047c02 */ /* 0x000fe40008000f00 */
[----:B------:R-:W-:-:S03]  /*0230*/  MOV R5, UR5 ;  /* 0x0000000500057c02 */ /* 0x000fc60008000f00 */
[----:B------:R-:W-:-:S05]  /*0240*/  IMAD.WIDE R4, R16, 0x4, R4 ;  /* 0x0000000410047825 */ /* 0x000fca00078e0204 */
[----:B------:R-:W2:Y:S04]  /*0250*/  LDG.E.CONSTANT R25, desc[UR6][R4.64+-0x10] ;  /* 0xfffff00604197981 */ /* 0x000ea8000c1e9900 */
[----:B------:R-:W3:Y:S04]  /*0260*/  LDG.E.CONSTANT R23, desc[UR6][R4.64+-0xc] ;  /* 0xfffff40604177981 */ /* 0x000ee8000c1e9900 */
[----:B------:R-:W4:Y:S01]  /*0270*/  LDG.E.CONSTANT R28, desc[UR6][R4.64+-0x8] ;  /* 0xfffff806041c7981 */ /* 0x000f22000c1e9900 */
[----:B0-----:R-:W-:-:S05]  /*0280*/  IMAD.WIDE R14, R21, 0x4, R14 ;  /* 0x00000004150e7825 */ /* 0x001fca00078e020e */
[----:B------:R0:W2:Y:S01]  /*0290*/  LDG.E.CONSTANT R27, desc[UR6][R14.64] ;  /* 0x000000060e1b7981 */ /* 0x0000a2000c1e9900 */
[----:B------:R-:W-:-:S04]  /*02a0*/  IMAD.WIDE R12, R2, 0x4, R14 ;  /* 0x00000004020c7825 */ /* 0x000fc800078e020e */
[C---:B------:R-:W-:Y:S02]  /*02b0*/  IMAD.WIDE R6, R2.reuse, 0x4, R12 ;  /* 0x0000000402067825 */ /* 0x040fe400078e020c */
[----:B------:R-:W3:Y:S02]  /*02c0*/  LDG.E.CONSTANT R12, desc[UR6][R12.64] ;  /* 0x000000060c0c7981 */ /* 0x000ee4000c1e9900 */
[C---:B------:R-:W-:Y:S02]  /*02d0*/  IMAD.WIDE R8, R2.reuse, 0x4, R6 ;  /* 0x0000000402087825 */ /* 0x040fe400078e0206 */
[----:B------:R1:W4:Y:S02]  /*02e0*/  LDG.E.CONSTANT R29, desc[UR6][R6.64] ;  /* 0x00000006061d7981 */ /* 0x000324000c1e9900 */
[C---:B------:R-:W-:Y:S02]  /*02f0*/  IMAD.WIDE R10, R2.reuse, 0x4, R8 ;  /* 0x00000004020a7825 */ /* 0x040fe400078e0208 */
[----:B------:R-:W5:Y:S02]  /*0300*/  LDG.E.CONSTANT R9, desc[UR6][R8.64] ;  /* 0x0000000608097981 */ /* 0x000f64000c1e9900 */
[----:B0-----:R-:W-:-:S05]  /*0310*/  IMAD.WIDE R14, R2, 0x4, R10 ;  /* 0x00000004020e7825 */ /* 0x001fca00078e020a */
[----:B------:R-:W5:Y:S04]  /*0320*/  LDG.E.CONSTANT R13, desc[UR6][R14.64] ;  /* 0x000000060e0d7981 */ /* 0x000f68000c1e9900 */
[----:B------:R-:W5:Y:S04]  /*0330*/  LDG.E.CONSTANT R8, desc[UR6][R10.64] ;  /* 0x000000060a087981 */ /* 0x000f68000c1e9900 */
[----:B------:R-:W5:Y:S04]  /*0340*/  LDG.E.CONSTANT R10, desc[UR6][R4.64+-0x4] ;  /* 0xfffffc06040a7981 */ /* 0x000f68000c1e9900 */
[----:B------:R-:W5:Y:S01]  /*0350*/  LDG.E.CONSTANT R11, desc[UR6][R4.64+0x8] ;  /* 0x00000806040b7981 */ /* 0x000f62000c1e9900 */
[----:B--2---:R-:W-:Y:S01]  /*0360*/  FFMA R25, R27, R25, R22 ;  /* 0x000000191b197223 */ /* 0x004fe20000000016 */
[----:B------:R-:W-:-:S02]  /*0370*/  IMAD.WIDE R26, R2, 0x4, R14 ;  /* 0x00000004021a7825 */ /* 0x000fc400078e020e */
[----:B------:R-:W2:Y:S04]  /*0380*/  LDG.E.CONSTANT R22, desc[UR6][R4.64] ;  /* 0x0000000604167981 */ /* 0x000ea8000c1e9900 */
[----:B------:R-:W2:Y:S01]  /*0390*/  LDG.E.CONSTANT R14, desc[UR6][R4.64+0x4] ;  /* 0x00000406040e7981 */ /* 0x000ea2000c1e9900 */
[----:B-1----:R-:W-:-:S03]  /*03a0*/  IMAD.WIDE R6, R2, 0x4, R26 ;  /* 0x0000000402067825 */ /* 0x002fc600078e021a */
[----:B------:R-:W2:Y:S04]  /*03b0*/  LDG.E.CONSTANT R15, desc[UR6][R4.64+0xc] ;  /* 0x00000c06040f7981 */ /* 0x000ea8000c1e9900 */
[----:B------:R-:W2:Y:S04]  /*03c0*/  LDG.E.CONSTANT R6, desc[UR6][R6.64] ;  /* 0x0000000606067981 */ /* 0x000ea8000c1e9900 */
[----:B------:R-:W2:Y:S01]  /*03d0*/  LDG.E.CONSTANT R4, desc[UR6][R26.64] ;  /* 0x000000061a047981 */ /* 0x000ea2000c1e9900 */
[----:B---3--:R-:W-:Y:S01]  /*03e0*/  FFMA R12, R12, R23, R25 ;  /* 0x000000170c0c7223 */ /* 0x008fe20000000019 */
[----:B------:R-:W-:-:S03]  /*03f0*/  IADD3 R20, PT, PT, R20, 0x8, RZ ;  /* 0x0000000814147810 */ /* 0x000fc60007ffe0ff */
[----:B----4-:R-:W-:Y:S01]  /*0400*/  FFMA R12, R29, R28, R12 ;  /* 0x0000001c1d0c7223 */ /* 0x010fe2000000000c */
[----:B------:R-:W-:Y:S02]  /*0410*/  ISETP.NE.AND P1, PT, R20, RZ, PT ;  /* 0x000000ff1400720c */ /* 0x000fe40003f25270 */
[----:B------:R-:W-:Y:S01]  /*0420*/  LEA R21, R2, R21, 0x3 ;  /* 0x0000001502157211 */ /* 0x000fe200078e18ff */
[----:B-----5:R-:W-:Y:S01]  /*0430*/  FFMA R9, R9, R10, R12 ;  /* 0x0000000a09097223 */ /* 0x020fe2000000000c */
[----:B------:R-:W-:-:S03]  /*0440*/  IADD3 R16, PT, PT, R16, 0x8, RZ ;  /* 0x0000000810107810 */ /* 0x000fc60007ffe0ff */
[----:B--2---:R-:W-:-:S04]  /*0450*/  FFMA R8, R8, R22, R9 ;  /* 0x0000001608087223 */ /* 0x004fc80000000009 */
[----:B------:R-:W-:-:S04]  /*0460*/  FFMA R13, R13, R14, R8 ;  /* 0x0000000e0d0d7223 */ /* 0x000fc80000000008 */
[----:B------:R-:W-:-:S04]  /*0470*/  FFMA R11, R4, R11, R13 ;  /* 0x0000000b040b7223 */ /* 0x000fc8000000000d */
[----:B------:R-:W-:Y:S01]  /*0480*/  FFMA R22, R6, R15, R11 ;  /* 0x0000000f06167223 */ /* 0x000fe2000000000b */
[----:B------:R-:W-:Y:S06]  /*0490*/  @P1 BRA `(.L_x_2) ;  /* 0xfffffffc005c1947 */ /* 0x000fec000383ffff */
.L_x_1:
[----:B------:R-:W-:Y:S05]  /*04a0*/  @!P0 BRA `(.L_x_0) ;  /* 0x0000000000d48947 */ /* 0x000fea0003800000 */
[----:B------:R-:W-:Y:S02]  /*04b0*/  ISETP.GE.U32.AND P0, PT, R24, 0x4, PT ;  /* 0x000000041800780c */ /* 0x000fe40003f06070 */
[----:B------:R-:W-:-:S04]  /*04c0*/  LOP3.LUT R14, R3, 0x3, RZ, 0xc0, !PT ;  /* 0x00000003030e7812 */ /* 0x000fc800078ec0ff */
[----:B------:R-:W-:-:S07]  /*04d0*/  ISETP.NE.AND P1, PT, R14, RZ, PT ;  /* 0x000000ff0e00720c */ /* 0x000fce0003f25270 */
[----:B------:R-:W-:Y:S06]  /*04e0*/  @!P0 BRA `(.L_x_3) ;  /* 0x0000000000588947 */ /* 0x000fec0003800000 */
[----:B------:R-:W0:Y:S01]  /*04f0*/  LDC.64 R10, c[0x0][0x380] ;  /* 0x0000e000ff0a7b82 */ /* 0x000e220000000a00 */
[----:B------:R-:W-:Y:S01]  /*0500*/  IMAD R7, R19, R2, R17 ;  /* 0x0000000213077224 */ /* 0x000fe200078e0211 */
[----:B------:R-:W-:-:S06]  /*0510*/  IADD3 R9, PT, PT, R18, R19, RZ ;  /* 0x0000001312097210 */ /* 0x000fcc0007ffe0ff */
[----:B------:R-:W1:Y:S01]  /*0520*/  LDC.64 R4, c[0x0][0x388] ;  /* 0x0000e200ff047b82 */ /* 0x000e620000000a00 */
[----:B0-----:R-:W-:-:S04]  /*0530*/  IMAD.WIDE R10, R7, 0x4, R10 ;  /* 0x00000004070a7825 */ /* 0x001fc800078e020a */
[----:B------:R-:W-:Y:S02]  /*0540*/  IMAD.WIDE R12, R2, 0x4, R10 ;  /* 0x00000004020c7825 */ /* 0x000fe400078e020a */
[----:B------:R-:W2:Y:S02]  /*0550*/  LDG.E.CONSTANT R11, desc[UR6][R10.64] ;  /* 0x000000060a0b7981 */ /* 0x000ea4000c1e9900 */
[----:B-1----:R-:W-:-:S04]  /*0560*/  IMAD.WIDE R4, R9, 0x4, R4 ;  /* 0x0000000409047825 */ /* 0x002fc800078e0204 */
[C---:B------:R-:W-:Y:S01]  /*0570*/  IMAD.WIDE R6, R2.reuse, 0x4, R12 ;  /* 0x0000000402067825 */ /* 0x040fe200078e020c */
[----:B------:R-:W2:Y:S04]  /*0580*/  LDG.E.CONSTANT R15, desc[UR6][R4.64] ;  /* 0x00000006040f7981 */ /* 0x000ea8000c1e9900 */
[----:B------:R-:W3:Y:S01]  /*0590*/  LDG.E.CONSTANT R12, desc[UR6][R12.64] ;  /* 0x000000060c0c7981 */ /* 0x000ee2000c1e9900 */
[----:B------:R-:W-:-:S03]  /*05a0*/  IMAD.WIDE R8, R2, 0x4, R6 ;  /* 0x0000000402087825 */ /* 0x000fc600078e0206 */
[----:B------:R-:W3:Y:S04]  /*05b0*/  LDG.E.CONSTANT R16, desc[UR6][R4.64+0x4] ;  /* 0x0000040604107981 */ /* 0x000ee8000c1e9900 */
[----:B------:R-:W4:Y:S04]  /*05c0*/  LDG.E.CONSTANT R6, desc[UR6][R6.64] ;  /* 0x0000000606067981 */ /* 0x000f28000c1e9900 */
[----:B------:R-:W4:Y:S04]  /*05d0*/  LDG.E.CONSTANT R20, desc[UR6][R4.64+0x8] ;  /* 0x0000080604147981 */ /* 0x000f28000c1e9900 */
[----:B------:R-:W5:Y:S04]  /*05e0*/  LDG.E.CONSTANT R8, desc[UR6][R8.64] ;  /* 0x0000000608087981 */ /* 0x000f68000c1e9900 */
[----:B------:R-:W5:Y:S01]  /*05f0*/  LDG.E.CONSTANT R21, desc[UR6][R4.64+0xc] ;  /* 0x00000c0604157981 */ /* 0x000f62000c1e9900 */
[----:B------:R-:W-:Y:S01]  /*0600*/  IADD3 R19, PT, PT, R19, 0x4, RZ ;  /* 0x0000000413137810 */ /* 0x000fe20007ffe0ff */
[----:B--2---:R-:W-:-:S04]  /*0610*/  FFMA R15, R11, R15, R22 ;  /* 0x0000000f0b0f7223 */ /* 0x004fc80000000016 */
[----:B---3--:R-:W-:-:S04]  /*0620*/  FFMA R15, R12, R16, R15 ;  /* 0x000000100c0f7223 */ /* 0x008fc8000000000f */
[----:B----4-:R-:W-:-:S04]  /*0630*/  FFMA R15, R6, R20, R15 ;  /* 0x00000014060f7223 */ /* 0x010fc8000000000f */
[----:B-----5:R-:W-:-:S07]  /*0640*/  FFMA R22, R8, R21, R15 ;  /* 0x0000001508167223 */ /* 0x020fce000000000f */
.L_x_3:
[----:B------:R-:W-:Y:S05]  /*0650*/  @!P1 BRA `(.L_x_0) ;  /* 0x0000000000689947 */ /* 0x000fea0003800000 */
[----:B------:R-:W0:Y:S01]  /*0660*/  LDC.64 R10, c[0x0][0x380] ;  /* 0x0000e000ff0a7b82 */ /* 0x000e220000000a00 */
[----:B------:R-:W-:Y:S02]  /*0670*/  ISETP.NE.AND P0, PT, R14, 0x1, PT ;  /* 0x000000010e00780c */ /* 0x000fe40003f05270 */
[----:B------:R-:W-:-:S04]  /*0680*/  LOP3.LUT R3, R3, 0x1, RZ, 0xc0, !PT ;  /* 0x0000000103037812 */ /* 0x000fc800078ec0ff */
[----:B------:R-:W-:Y:S01]  /*0690*/  ISETP.NE.U32.AND P1, PT, R3, 0x1, PT ;  /* 0x000000010300780c */ /* 0x000fe20003f25070 */
[----:B------:R-:W1:Y:S06]  /*06a0*/  LDC.64 R8, c[0x0][0x388] ;  /* 0x0000e200ff087b82 */ /* 0x000e6c0000000a00 */
[----:B------:R-:W-:Y:S02]  /*06b0*/  @P0 IMAD R3, R19, R2, R17 ;  /* 0x0000000213030224 */ /* 0x000fe400078e0211 */
[----:B------:R-:W2:Y:S08]  /*06c0*/  LDC.64 R6, c[0x0][0x380] ;  /* 0x0000e000ff067b82 */ /* 0x000eb00000000a00 */
[----:B------:R-:W3:Y:S01]  /*06d0*/  LDC.64 R4, c[0x0][0x388] ;  /* 0x0000e200ff047b82 */ /* 0x000ee20000000a00 */
[----:B0-----:R-:W-:Y:S01]  /*06e0*/  @P0 IMAD.WIDE R10, R3, 0x4, R10 ;  /* 0x00000004030a0825 */ /* 0x001fe200078e020a */
[----:B------:R-:W-:-:S02]  /*06f0*/  @P0 IADD3 R3, PT, PT, R18, R19, RZ ;  /* 0x0000001312030210 */ /* 0x000fc40007ffe0ff */
[----:B------:R-:W-:Y:S01]  /*0700*/  @P0 IADD3 R19, PT, PT, R19, 0x2, RZ ;  /* 0x0000000213130810 */ /* 0x000fe20007ffe0ff */
[----:B------:R-:W-:Y:S02]  /*0710*/  @P0 IMAD.WIDE R12, R2, 0x4, R10 ;  /* 0x00000004020c0825 */ /* 0x000fe400078e020a */
[----:B------:R-:W4:Y:S02]  /*0720*/  @P0 LDG.E.CONSTANT R11, desc[UR6][R10.64] ;  /* 0x000000060a0b0981 */ /* 0x000f24000c1e9900 */
[----:B-1----:R-:W-:Y:S01]  /*0730*/  @P0 IMAD.WIDE R8, R3, 0x4, R8 ;  /* 0x0000000403080825 */ /* 0x002fe200078e0208 */
[----:B------:R-:W-:Y:S01]  /*0740*/  @!P1 IADD3 R3, PT, PT, R18, R19, RZ ;  /* 0x0000001312039210 */ /* 0x000fe20007ffe0ff */
[----:B------:R-:W5:Y:S02]  /*0750*/  @P0 LDG.E.CONSTANT R13, desc[UR6][R12.64] ;  /* 0x000000060c0d0981 */ /* 0x000f64000c1e9900 */
[----:B------:R-:W-:Y:S02]  /*0760*/  @!P1 IMAD R19, R19, R2, R17 ;  /* 0x0000000213139224 */ /* 0x000fe400078e0211 */
[----:B------:R-:W4:Y:S02]  /*0770*/  @P0 LDG.E.CONSTANT R14, desc[UR6][R8.64] ;  /* 0x00000006080e0981 */ /* 0x000f24000c1e9900 */
[----:B--2---:R-:W-:-:S04]  /*0780*/  @!P1 IMAD.WIDE R6, R19, 0x4, R6 ;  /* 0x0000000413069825 */ /* 0x004fc800078e0206 */
[----:B---3--:R-:W-:Y:S02]  /*0790*/  @!P1 IMAD.WIDE R4, R3, 0x4, R4 ;  /* 0x0000000403049825 */ /* 0x008fe400078e0204 */
[----:B------:R-:W2:Y:S04]  /*07a0*/  @!P1 LDG.E.CONSTANT R7, desc[UR6][R6.64] ;  /* 0x0000000606079981 */ /* 0x000ea8000c1e9900 */
[----:B------:R-:W5:Y:S04]  /*07b0*/  @P0 LDG.E.CONSTANT R3, desc[UR6][R8.64+0x4] ;  /* 0x0000040608030981 */ /* 0x000f68000c1e9900 */
[----:B------:R-:W2:Y:S01]  /*07c0*/  @!P1 LDG.E.CONSTANT R4, desc[UR6][R4.64] ;  /* 0x0000000604049981 */ /* 0x000ea2000c1e9900 */
[----:B----4-:R-:W-:-:S04]  /*07d0*/  @P0 FFMA R14, R11, R14, R22 ;  /* 0x0000000e0b0e0223 */ /* 0x010fc80000000016 */
[----:B-----5:R-:W-:-:S04]  /*07e0*/  @P0 FFMA R22, R13, R3, R14 ;  /* 0x000000030d160223 */ /* 0x020fc8000000000e */
[----:B--2---:R-:W-:-:S07]  /*07f0*/  @!P1 FFMA R22, R7, R4, R22 ;  /* 0x0000000407169223 */ /* 0x004fce0000000016 */
.L_x_0:
[----:B------:R-:W0:Y:S01]  /*0800*/  LDC.64 R4, c[0x0][0x390] ;  /* 0x0000e400ff047b82 */ /* 0x000e220000000a00 */
[----:B------:R-:W-:Y:S01]  /*0810*/  IMAD R3, R0, R2, R17 ;  /* 0x0000000200037224 */ /* 0x000fe200078e0211 */
[----:B------:R-:W1:Y:S01]  /*0820*/  LDCU UR4, c[0x0][0x3a8] ;  /* 0x00007500ff0477ac */ /* 0x000e620008000800 */
[----:B------:R-:W2:Y:S02]  /*0830*/  LDCU UR5, c[0x0][0x3a4] ;  /* 0x00007480ff0577ac */ /* 0x000ea40008000800 */
[----:B0-----:R-:W-:-:S05]  /*0840*/  IMAD.WIDE R2, R3, 0x4, R4 ;  /* 0x0000000403027825 */ /* 0x001fca00078e0204 */
[----:B------:R-:W1:Y:S02]  /*0850*/  LDG.E R0, desc[UR6][R2.64] ;  /* 0x0000000602007981 */ /* 0x000e64000c1e1900 */
[----:B-1----:R-:W-:-:S04]  /*0860*/  FMUL R5, R0, UR4 ;  /* 0x0000000400057c20 */ /* 0x002fc80008400000 */
[----:B--2---:R-:W-:-:S05]  /*0870*/  FFMA R5, R22, UR5, R5 ;  /* 0x0000000516057c23 */ /* 0x004fca0008000005 */
[----:B------:R-:W-:Y:S01]  /*0880*/  STG.E desc[UR6][R2.64], R5 ;  /* 0x0000000502007986 */ /* 0x000fe2000c101906 */
[----:B------:R-:W-:Y:S05]  /*0890*/  EXIT ;  /* 0x000000000000794d */ /* 0x000fea0003800000 */
.L_x_4:
[----:B------:R-:W-:-:S00]  /*08a0*/  BRA `(.L_x_4) ;  /* 0xfffffffc00fc7947 */ /* 0x000fc0000383ffff */
[----:B------:R-:W-:-:S00]  /*08b0*/  NOP ;  /* 0x0000000000007918 */ /* 0x000fc00000000000 */
        /* <DEDUP_REMOVED lines=12> */
.L_x_5:


//--------------------- .nv.shared.reserved.0     --------------------------
	.section	.nv.shared.reserved.0,"aw",@nobits
	.weak		__nv_reservedSMEM_offset_0_alias
	.size		__nv_reservedSMEM_offset_0_alias, 0, 64
	.other		__nv_reservedSMEM_offset_0_alias,@"STO_CUDA_RESERVED_SHARED STV_DEFAULT"
__nv_reservedSMEM_offset_0_alias:
	.zero		0
	.zero		64


//--------------------- .nv.constant0._Z11sgemm_naivePKfS0_Pfiiiff --------------------------
	.section	.nv.constant0._Z11sgemm_naivePKfS0_Pfiiiff,"a",@progbits
	.sectionflags	@""
	.align	4
.nv.constant0._Z11sgemm_naivePKfS0_Pfiiiff:
	.zero		940


//--------------------- SYMBOLS --------------------------

	.type		.nv.reservedSmem.offset0,@object
	.size		.nv.reservedSmem.offset0,0x4
